	.headerflags	@"EF_CUDA_TEXMODE_UNIFIED EF_CUDA_64BIT_ADDRESS EF_CUDA_ACCELERATORS EF_CUDA_SM90 EF_CUDA_VIRTUAL_SM(EF_CUDA_SM90)"
	.elftype	@"ET_EXEC"


//--------------------- .nv.info                  --------------------------
	.section	.nv.info,"",@"SHT_CUDA_INFO"
	.align	4


	//----- nvinfo : EIATTR_REGCOUNT
	.align		4
        /*0000*/ 	.byte	0x04, 0x2f
        /*0002*/ 	.short	(.L_1 - .L_0)
	.align		4
.L_0:
        /*0004*/ 	.word	index@(triton_per_fused__softmax_convolution_0)
        /*0008*/ 	.word	0x00000017


	//----- nvinfo : EIATTR_MIN_STACK_SIZE
	.align		4
.L_1:
        /*000c*/ 	.byte	0x04, 0x12
        /*000e*/ 	.short	(.L_3 - .L_2)
	.align		4
.L_2:
        /*0010*/ 	.word	index@(triton_per_fused__softmax_convolution_0)
        /*0014*/ 	.word	0x00000000


	//----- nvinfo : EIATTR_FRAME_SIZE
	.align		4
.L_3:
        /*0018*/ 	.byte	0x04, 0x11
        /*001a*/ 	.short	(.L_5 - .L_4)
	.align		4
.L_4:
        /*001c*/ 	.word	index@(triton_per_fused__softmax_convolution_0)
        /*0020*/ 	.word	0x00000000


	//----- nvinfo : EIATTR_MIN_STACK_SIZE
	.align		4
.L_5:
        /*0024*/ 	.byte	0x04, 0x12
        /*0026*/ 	.short	(.L_7 - .L_6)
	.align		4
.L_6:
        /*0028*/ 	.word	index@(triton_per_fused__softmax_convolution_0)
        /*002c*/ 	.word	0x00000000
.L_7:


//--------------------- .nv.info.triton_per_fused__softmax_convolution_0 --------------------------
	.section	.nv.info.triton_per_fused__softmax_convolution_0,"",@"SHT_CUDA_INFO"
	.sectionflags	@""
	.align	4


	//----- nvinfo : EIATTR_CUDA_API_VERSION
	.align		4
        /*0000*/ 	.byte	0x04, 0x37
        /*0002*/ 	.short	(.L_9 - .L_8)
.L_8:
        /*0004*/ 	.word	0x0000007c


	//----- nvinfo : EIATTR_KPARAM_INFO
	.align		4
.L_9:
        /*0008*/ 	.byte	0x04, 0x17
        /*000a*/ 	.short	(.L_11 - .L_10)
.L_10:
        /*000c*/ 	.word	0x00000000
        /*0010*/ 	.short	0x0006
        /*0012*/ 	.short	0x002c
        /*0014*/ 	.byte	0x00, 0xf0, 0x11, 0x00


	//----- nvinfo : EIATTR_KPARAM_INFO
	.align		4
.L_11:
        /*0018*/ 	.byte	0x04, 0x17
        /*001a*/ 	.short	(.L_13 - .L_12)
.L_12:
        /*001c*/ 	.word	0x00000000
        /*0020*/ 	.short	0x0005
        /*0022*/ 	.short	0x0028
        /*0024*/ 	.byte	0x00, 0xf0, 0x11, 0x00


	//----- nvinfo : EIATTR_KPARAM_INFO
	.align		4
.L_13:
        /*0028*/ 	.byte	0x04, 0x17
        /*002a*/ 	.short	(.L_15 - .L_14)
.L_14:
        /*002c*/ 	.word	0x00000000
        /*0030*/ 	.short	0x0004
        /*0032*/ 	.short	0x0020
        /*0034*/ 	.byte	0x00, 0xf4, 0x21, 0x00


	//----- nvinfo : EIATTR_KPARAM_INFO
	.align		4
.L_15:
        /*0038*/ 	.byte	0x04, 0x17
        /*003a*/ 	.short	(.L_17 - .L_16)
.L_16:
        /*003c*/ 	.word	0x00000000
        /*0040*/ 	.short	0x0003
        /*0042*/ 	.short	0x0018
        /*0044*/ 	.byte	0x00, 0xf4, 0x21, 0x00


	//----- nvinfo : EIATTR_KPARAM_INFO
	.align		4
.L_17:
        /*0048*/ 	.byte	0x04, 0x17
        /*004a*/ 	.short	(.L_19 - .L_18)
.L_18:
        /*004c*/ 	.word	0x00000000
        /*0050*/ 	.short	0x0002
        /*0052*/ 	.short	0x0010
        /*0054*/ 	.byte	0x00, 0xf4, 0x21, 0x00


	//----- nvinfo : EIATTR_KPARAM_INFO
	.align		4
.L_19:
        /*0058*/ 	.byte	0x04, 0x17
        /*005a*/ 	.short	(.L_21 - .L_20)
.L_20:
        /*005c*/ 	.word	0x00000000
        /*0060*/ 	.short	0x0001
        /*0062*/ 	.short	0x0008
        /*0064*/ 	.byte	0x00, 0xf4, 0x21, 0x00


	//----- nvinfo : EIATTR_KPARAM_INFO
	.align		4
.L_21:
        /*0068*/ 	.byte	0x04, 0x17
        /*006a*/ 	.short	(.L_23 - .L_22)
.L_22:
        /*006c*/ 	.word	0x00000000
        /*0070*/ 	.short	0x0000
        /*0072*/ 	.short	0x0000
        /*0074*/ 	.byte	0x00, 0xf4, 0x21, 0x00


	//----- nvinfo : EIATTR_SPARSE_MMA_MASK
	.align		4
.L_23:
        /*0078*/ 	.byte	0x03, 0x50
        /*007a*/ 	.short	0x0000


	//----- nvinfo : EIATTR_MAXREG_COUNT
	.align		4
        /*007c*/ 	.byte	0x03, 0x1b
        /*007e*/ 	.short	0x00ff


	//----- nvinfo : EIATTR_COOP_GROUP_MASK_REGIDS
	.align		4
        /*0080*/ 	.byte	0x04, 0x29
        /*0082*/ 	.short	(.L_25 - .L_24)


	//   ....[0]....
.L_24:
        /*0084*/ 	.word	0xffffffff


	//   ....[1]....
        /*0088*/ 	.word	0xffffffff


	//   ....[2]....
        /*008c*/ 	.word	0xffffffff


	//   ....[3]....
        /*0090*/ 	.word	0xffffffff


	//   ....[4]....
        /*0094*/ 	.word	0xffffffff


	//   ....[5]....
        /*0098*/ 	.word	0xffffffff


	//   ....[6]....
        /*009c*/ 	.word	0xffffffff


	//   ....[7]....
        /*00a0*/ 	.word	0xffffffff


	//   ....[8]....
        /*00a4*/ 	.word	0xffffffff


	//   ....[9]....
        /*00a8*/ 	.word	0xffffffff


	//   ....[10]....
        /*00ac*/ 	.word	0xffffffff


	//   ....[11]....
        /*00b0*/ 	.word	0xffffffff


	//   ....[12]....
        /*00b4*/ 	.word	0xffffffff


	//   ....[13]....
        /*00b8*/ 	.word	0xffffffff


	//   ....[14]....
        /*00bc*/ 	.word	0xffffffff


	//   ....[15]....
        /*00c0*/ 	.word	0xffffffff


	//----- nvinfo : EIATTR_COOP_GROUP_INSTR_OFFSETS
	.align		4
.L_25:
        /*00c4*/ 	.byte	0x04, 0x28
        /*00c6*/ 	.short	(.L_27 - .L_26)


	//   ....[0]....
.L_26:
        /*00c8*/ 	.word	0x00000120


	//   ....[1]....
        /*00cc*/ 	.word	0x00000180


	//   ....[2]....
        /*00d0*/ 	.word	0x000001a0


	//   ....[3]....
        /*00d4*/ 	.word	0x00000210


	//   ....[4]....
        /*00d8*/ 	.word	0x00000220


	//   ....[5]....
        /*00dc*/ 	.word	0x00000280


	//   ....[6]....
        /*00e0*/ 	.word	0x000002a0


	//   ....[7]....
        /*00e4*/ 	.word	0x00000330


	//   ....[8]....
        /*00e8*/ 	.word	0x000003d0


	//   ....[9]....
        /*00ec*/ 	.word	0x00000430


	//   ....[10]....
        /*00f0*/ 	.word	0x00000460


	//   ....[11]....
        /*00f4*/ 	.word	0x00000480


	//   ....[12]....
        /*00f8*/ 	.word	0x000004a0


	//   ....[13]....
        /*00fc*/ 	.word	0x000004d0


	//   ....[14]....
        /*0100*/ 	.word	0x000004f0


	//   ....[15]....
        /*0104*/ 	.word	0x00000590


	//----- nvinfo : EIATTR_EXIT_INSTR_OFFSETS
	.align		4
.L_27:
        /*0108*/ 	.byte	0x04, 0x1c
        /*010a*/ 	.short	(.L_29 - .L_28)


	//   ....[0]....
.L_28:
        /*010c*/ 	.word	0x00000680


	//   ....[1]....
        /*0110*/ 	.word	0x000006a0


	//----- nvinfo : EIATTR_REQNTID
	.align		4
.L_29:
        /*0114*/ 	.byte	0x04, 0x10
        /*0116*/ 	.short	(.L_31 - .L_30)
.L_30:
        /*0118*/ 	.word	0x00000040
        /*011c*/ 	.word	0x00000001
        /*0120*/ 	.word	0x00000001


	//----- nvinfo : EIATTR_CBANK_PARAM_SIZE
	.align		4
.L_31:
        /*0124*/ 	.byte	0x03, 0x19
        /*0126*/ 	.short	0x0030


	//----- nvinfo : EIATTR_PARAM_CBANK
	.align		4
        /*0128*/ 	.byte	0x04, 0x0a
        /*012a*/ 	.short	(.L_33 - .L_32)
	.align		4
.L_32:
        /*012c*/ 	.word	index@(.nv.constant0.triton_per_fused__softmax_convolution_0)
        /*0130*/ 	.short	0x0210
        /*0132*/ 	.short	0x0030


	//----- nvinfo : EIATTR_SW_WAR
	.align		4
.L_33:
        /*0134*/ 	.byte	0x04, 0x36
        /*0136*/ 	.short	(.L_35 - .L_34)
.L_34:
        /*0138*/ 	.word	0x00000008
.L_35:


//--------------------- .nv.callgraph             --------------------------
	.section	.nv.callgraph,"",@"SHT_CUDA_CALLGRAPH"
	.align	4
	.sectionentsize	8
	.align		4
        /*0000*/ 	.word	0x00000000
	.align		4
        /*0004*/ 	.word	0xffffffff
	.align		4
        /*0008*/ 	.word	0x00000000
	.align		4
        /*000c*/ 	.word	0xfffffffe
	.align		4
        /*0010*/ 	.word	0x00000000
	.align		4
        /*0014*/ 	.word	0xfffffffd
	.align		4
        /*0018*/ 	.word	0x00000000
	.align		4
        /*001c*/ 	.word	0xfffffffc


//--------------------- .text.triton_per_fused__softmax_convolution_0 --------------------------
	.section	.text.triton_per_fused__softmax_convolution_0,"ax",@progbits
	.align	128
        .global         triton_per_fused__softmax_convolution_0
        .type           triton_per_fused__softmax_convolution_0,@function
        .size           triton_per_fused__softmax_convolution_0,(.L_x_1 - triton_per_fused__softmax_convolution_0)
        .other          triton_per_fused__softmax_convolution_0,@"STO_CUDA_ENTRY STV_DEFAULT"
triton_per_fused__softmax_convolution_0:
.text.triton_per_fused__softmax_convolution_0:
[----:B------:R-:W0:Y:S02]  /*0000*/  LDC R1, c[0x0][0x28] ;  /* 0x00000a00ff017b82 */ /* 0x000e240000000800 */
[----:B------:R-:W1:Y:S01]  /*0010*/  S2R R14, SR_TID.X ;  /* 0x00000000000e7919 */ /* 0x000e620000002100 */
[----:B------:R-:W2:Y:S01]  /*0020*/  LDC.64 R2, c[0x0][0x210] ;  /* 0x00008400ff027b82 */ /* 0x000ea20000000a00 */
[----:B------:R-:W-:Y:S01]  /*0030*/  ULDC.64 UR4, c[0x0][0x208] ;  /* 0x0000820000047ab9 */ /* 0x000fe20000000a00 */
[----:B------:R-:W3:Y:S06]  /*0040*/  S2R R0, SR_CTAID.X ;  /* 0x0000000000007919 */ /* 0x000eec0000002500 */
[----:B------:R-:W4:Y:S01]  /*0050*/  LDC.64 R6, c[0x0][0x218] ;  /* 0x00008600ff067b82 */ /* 0x000f220000000a00 */
[----:B-1----:R-:W-:Y:S01]  /*0060*/  LOP3.LUT R5, R14, 0xf, RZ, 0xc0, !PT ;  /* 0x0000000f0e057812 */ /* 0x002fe200078ec0ff */
[----:B----4-:R-:W4:Y:S01]  /*0070*/  LDG.E R7, desc[UR4][R6.64] ;  /* 0x0000000406077981 */ /* 0x010f22000c1e1900 */
[----:B---3--:R-:W-:-:S03]  /*0080*/  ISETP.GE.AND P0, PT, R0, 0x4, PT ;  /* 0x000000040000780c */ /* 0x008fc60003f06270 */
[----:B------:R-:W-:Y:S02]  /*0090*/  IMAD R4, R0, 0x10, R5 ;  /* 0x0000001000047824 */ /* 0x000fe400078e0205 */
[----:B------:R-:W-:Y:S02]  /*00a0*/  IMAD.MOV.U32 R5, RZ, RZ, RZ ;  /* 0x000000ffff057224 */ /* 0x000fe400078e00ff */
[----:B--2---:R-:W-:-:S06]  /*00b0*/  IMAD.WIDE R2, R4, 0x4, R2 ;  /* 0x0000000404027825 */ /* 0x004fcc00078e0202 */
[----:B------:R-:W2:Y:S01]  /*00c0*/  @!P0 LDG.E R5, desc[UR4][R2.64] ;  /* 0x0000000402058981 */ /* 0x000ea2000c1e1900 */
[----:B------:R-:W-:-:S06]  /*00d0*/  IMAD.MOV.U32 R8, RZ, RZ, RZ ;  /* 0x000000ffff087224 */ /* 0x000fcc00078e00ff */
[----:B------:R-:W3:Y:S01]  /*00e0*/  @!P0 LDG.E R8, desc[UR4][R2.64] ;  /* 0x0000000402088981 */ /* 0x000ee2000c1e1900 */
[----:B--2---:R-:W-:-:S05]  /*00f0*/  SEL R10, R5, RZ, !P0 ;  /* 0x000000ff050a7207 */ /* 0x004fca0004000000 */
[----:B----4-:R-:W-:-:S05]  /*0100*/  FADD R5, R10, R7 ;  /* 0x000000070a057221 */ /* 0x010fca0000000000 */
[----:B------:R-:W-:-:S05]  /*0110*/  FSEL R10, R5, -INF , !P0 ;  /* 0xff800000050a7808 */ /* 0x000fca0004000000 */
[----:B------:R-:W1:Y:S01]  /*0120*/  SHFL.BFLY PT, R9, R10, 0x8, 0x1f ;  /* 0x0d001f000a097f89 */ /* 0x000e6200000e0000 */
[----:B------:R-:W-:Y:S02]  /*0130*/  FSETP.NAN.AND P2, PT, R10, R10, PT ;  /* 0x0000000a0a00720b */ /* 0x000fe40003f48000 */
[----:B---3--:R-:W-:Y:S02]  /*0140*/  SEL R8, R8, RZ, !P0 ;  /* 0x000000ff08087207 */ /* 0x008fe40004000000 */
[----:B-1----:R-:W-:-:S13]  /*0150*/  FSETP.GT.AND P1, PT, R10, R9, PT ;  /* 0x000000090a00720b */ /* 0x002fda0003f24000 */
[----:B------:R-:W-:Y:S01]  /*0160*/  @!P1 FSEL R10, R10, R9, P2 ;  /* 0x000000090a0a9208 */ /* 0x000fe20001000000 */
[----:B------:R-:W-:-:S04]  /*0170*/  FADD R9, R8, R7 ;  /* 0x0000000708097221 */ /* 0x000fc80000000000 */
[----:B------:R-:W1:Y:S01]  /*0180*/  SHFL.BFLY PT, R11, R10, 0x4, 0x1f ;  /* 0x0c801f000a0b7f89 */ /* 0x000e6200000e0000 */
[----:B------:R-:W-:-:S05]  /*0190*/  FSEL R6, R9, -INF , !P0 ;  /* 0xff80000009067808 */ /* 0x000fca0004000000 */
[----:B------:R-:W2:Y:S01]  /*01a0*/  SHFL.BFLY PT, R7, R6, 0x8, 0x1f ;  /* 0x0d001f0006077f89 */ /* 0x000ea200000e0000 */
[----:B------:R-:W-:Y:S02]  /*01b0*/  FSETP.NAN.AND P4, PT, R6, R6, PT ;  /* 0x000000060600720b */ /* 0x000fe40003f88000 */
[C---:B------:R-:W-:Y:S02]  /*01c0*/  FSETP.NAN.AND P2, PT, R10.reuse, R10, PT ;  /* 0x0000000a0a00720b */ /* 0x040fe40003f48000 */
[----:B-1----:R-:W-:Y:S02]  /*01d0*/  FSETP.GT.AND P1, PT, R10, R11, PT ;  /* 0x0000000b0a00720b */ /* 0x002fe40003f24000 */
[----:B--2---:R-:W-:-:S11]  /*01e0*/  FSETP.GT.AND P3, PT, R6, R7, PT ;  /* 0x000000070600720b */ /* 0x004fd60003f64000 */
[----:B------:R-:W-:Y:S02]  /*01f0*/  @!P1 FSEL R10, R10, R11, P2 ;  /* 0x0000000b0a0a9208 */ /* 0x000fe40001000000 */
[----:B------:R-:W-:-:S03]  /*0200*/  @!P4 FSEL R6, R6, R7, P3 ;  /* 0x000000070606c208 */ /* 0x000fc60001800000 */
[----:B------:R-:W1:Y:S04]  /*0210*/  SHFL.BFLY PT, R7, R10, 0x2, 0x1f ;  /* 0x0c401f000a077f89 */ /* 0x000e6800000e0000 */
[----:B------:R-:W2:Y:S01]  /*0220*/  SHFL.BFLY PT, R11, R6, 0x4, 0x1f ;  /* 0x0c801f00060b7f89 */ /* 0x000ea200000e0000 */
[C---:B------:R-:W-:Y:S02]  /*0230*/  FSETP.NAN.AND P2, PT, R10.reuse, R10, PT ;  /* 0x0000000a0a00720b */ /* 0x040fe40003f48000 */
[----:B-1----:R-:W-:Y:S02]  /*0240*/  FSETP.GT.AND P1, PT, R10, R7, PT ;  /* 0x000000070a00720b */ /* 0x002fe40003f24000 */
[C---:B--2---:R-:W-:Y:S02]  /*0250*/  FSETP.GT.AND P3, PT, R6.reuse, R11, PT ;  /* 0x0000000b0600720b */ /* 0x044fe40003f64000 */
[----:B------:R-:W-:-:S09]  /*0260*/  FSETP.NAN.AND P4, PT, R6, R6, PT ;  /* 0x000000060600720b */ /* 0x000fd20003f88000 */
[----:B------:R-:W-:-:S05]  /*0270*/  @!P1 FSEL R10, R10, R7, P2 ;  /* 0x000000070a0a9208 */ /* 0x000fca0001000000 */
[----:B------:R-:W1:Y:S01]  /*0280*/  SHFL.BFLY PT, R7, R10, 0x1, 0x1f ;  /* 0x0c201f000a077f89 */ /* 0x000e6200000e0000 */
[----:B------:R-:W-:-:S05]  /*0290*/  @!P3 FSEL R6, R6, R11, P4 ;  /* 0x0000000b0606b208 */ /* 0x000fca0002000000 */
[----:B------:R-:W2:Y:S01]  /*02a0*/  SHFL.BFLY PT, R11, R6, 0x2, 0x1f ;  /* 0x0c401f00060b7f89 */ /* 0x000ea200000e0000 */
[C---:B------:R-:W-:Y:S02]  /*02b0*/  FSETP.NAN.AND P2, PT, R10.reuse, R10, PT ;  /* 0x0000000a0a00720b */ /* 0x040fe40003f48000 */
[----:B-1----:R-:W-:Y:S02]  /*02c0*/  FSETP.GT.AND P1, PT, R10, R7, PT ;  /* 0x000000070a00720b */ /* 0x002fe40003f24000 */
[----:B--2---:R-:W-:-:S11]  /*02d0*/  FSETP.GT.AND P3, PT, R6, R11, PT ;  /* 0x0000000b0600720b */ /* 0x004fd60003f64000 */
[----:B------:R-:W-:Y:S02]  /*02e0*/  @!P1 FSEL R10, R10, R7, P2 ;  /* 0x000000070a0a9208 */ /* 0x000fe40001000000 */
[----:B------:R-:W-:-:S03]  /*02f0*/  FSETP.NAN.AND P4, PT, R6, R6, PT ;  /* 0x000000060600720b */ /* 0x000fc60003f88000 */
[----:B------:R-:W-:Y:S01]  /*0300*/  FADD R7, R5, -R10 ;  /* 0x8000000a05077221 */ /* 0x000fe20000000000 */
[----:B------:R-:W-:-:S03]  /*0310*/  @!P3 FSEL R6, R6, R11, P4 ;  /* 0x0000000b0606b208 */ /* 0x000fc60002000000 */
[----:B------:R-:W-:Y:S02]  /*0320*/  FMUL R8, R7, 1.4426950216293334961 ;  /* 0x3fb8aa3b07087820 */ /* 0x000fe40000400000 */
[----:B------:R-:W1:Y:S03]  /*0330*/  SHFL.BFLY PT, R11, R6, 0x1, 0x1f ;  /* 0x0c201f00060b7f89 */ /* 0x000e6600000e0000 */
[----:B------:R-:W-:-:S13]  /*0340*/  FSETP.GEU.AND P3, PT, R8, -126, PT ;  /* 0xc2fc00000800780b */ /* 0x000fda0003f6e000 */
[----:B------:R-:W-:-:S04]  /*0350*/  @!P3 FMUL R8, R8, 0.5 ;  /* 0x3f0000000808b820 */ /* 0x000fc80000400000 */
[----:B------:R-:W2:Y:S01]  /*0360*/  MUFU.EX2 R7, R8 ;  /* 0x0000000800077308 */ /* 0x000ea20000000800 */
[C---:B-1----:R-:W-:Y:S02]  /*0370*/  FSETP.GT.AND P1, PT, R6.reuse, R11, PT ;  /* 0x0000000b0600720b */ /* 0x042fe40003f24000 */
[----:B------:R-:W-:Y:S01]  /*0380*/  FSETP.NAN.AND P2, PT, R6, R6, PT ;  /* 0x000000060600720b */ /* 0x000fe20003f48000 */
[----:B--2---:R-:W-:-:S10]  /*0390*/  @!P3 FMUL R7, R7, R7 ;  /* 0x000000070707b220 */ /* 0x004fd40000400000 */
[----:B------:R-:W-:Y:S02]  /*03a0*/  @!P1 FSEL R6, R6, R11, P2 ;  /* 0x0000000b06069208 */ /* 0x000fe40001000000 */
[----:B------:R-:W-:-:S03]  /*03b0*/  FSEL R10, R7, RZ, !P0 ;  /* 0x000000ff070a7208 */ /* 0x000fc60004000000 */
[----:B------:R-:W-:Y:S02]  /*03c0*/  FADD R9, R9, -R6 ;  /* 0x8000000609097221 */ /* 0x000fe40000000000 */
[----:B------:R-:W1:Y:S02]  /*03d0*/  SHFL.BFLY PT, R11, R10, 0x8, 0x1f ;  /* 0x0d001f000a0b7f89 */ /* 0x000e6400000e0000 */
[----:B------:R-:W-:-:S05]  /*03e0*/  FMUL R9, R9, 1.4426950216293334961 ;  /* 0x3fb8aa3b09097820 */ /* 0x000fca0000400000 */
[----:B------:R-:W-:-:S13]  /*03f0*/  FSETP.GEU.AND P1, PT, R9, -126, PT ;  /* 0xc2fc00000900780b */ /* 0x000fda0003f2e000 */
[----:B------:R-:W-:Y:S01]  /*0400*/  @!P1 FMUL R9, R9, 0.5 ;  /* 0x3f00000009099820 */ /* 0x000fe20000400000 */
[----:B-1----:R-:W-:-:S03]  /*0410*/  FADD R11, R10, R11 ;  /* 0x0000000b0a0b7221 */ /* 0x002fc60000000000 */
[----:B------:R-:W1:Y:S02]  /*0420*/  MUFU.EX2 R8, R9 ;  /* 0x0000000900087308 */ /* 0x000e640000000800 */
[----:B------:R-:W2:Y:S01]  /*0430*/  SHFL.BFLY PT, R12, R11, 0x4, 0x1f ;  /* 0x0c801f000b0c7f89 */ /* 0x000ea200000e0000 */
[----:B-1----:R-:W-:-:S05]  /*0440*/  @!P1 FMUL R8, R8, R8 ;  /* 0x0000000808089220 */ /* 0x002fca0000400000 */
[----:B------:R-:W-:-:S05]  /*0450*/  FSEL R8, R8, RZ, !P0 ;  /* 0x000000ff08087208 */ /* 0x000fca0004000000 */
[----:B------:R-:W1:Y:S01]  /*0460*/  SHFL.BFLY PT, R15, R8, 0x8, 0x1f ;  /* 0x0d001f00080f7f89 */ /* 0x000e6200000e0000 */
[----:B--2---:R-:W-:-:S05]  /*0470*/  FADD R12, R11, R12 ;  /* 0x0000000c0b0c7221 */ /* 0x004fca0000000000 */
[----:B------:R-:W2:Y:S01]  /*0480*/  SHFL.BFLY PT, R13, R12, 0x2, 0x1f ;  /* 0x0c401f000c0d7f89 */ /* 0x000ea200000e0000 */
[----:B-1----:R-:W-:-:S05]  /*0490*/  FADD R17, R8, R15 ;  /* 0x0000000f08117221 */ /* 0x002fca0000000000 */
[----:B------:R-:W1:Y:S01]  /*04a0*/  SHFL.BFLY PT, R16, R17, 0x4, 0x1f ;  /* 0x0c801f0011107f89 */ /* 0x000e6200000e0000 */
[----:B--2---:R-:W-:Y:S02]  /*04b0*/  FADD R15, R12, R13 ;  /* 0x0000000d0c0f7221 */ /* 0x004fe40000000000 */
[----:B------:R-:W2:Y:S03]  /*04c0*/  LDC.64 R12, c[0x0][0x230] ;  /* 0x00008c00ff0c7b82 */ /* 0x000ea60000000a00 */
[----:B------:R-:W3:Y:S01]  /*04d0*/  SHFL.BFLY PT, R10, R15, 0x1, 0x1f ;  /* 0x0c201f000f0a7f89 */ /* 0x000ee200000e0000 */
[----:B-1----:R-:W-:-:S05]  /*04e0*/  FADD R18, R17, R16 ;  /* 0x0000001011127221 */ /* 0x002fca0000000000 */
[----:B------:R-:W1:Y:S01]  /*04f0*/  SHFL.BFLY PT, R9, R18, 0x2, 0x1f ;  /* 0x0c401f0012097f89 */ /* 0x000e6200000e0000 */
[----:B---3--:R-:W-:Y:S02]  /*0500*/  FADD R16, R15, R10 ;  /* 0x0000000a0f107221 */ /* 0x008fe40000000000 */
[----:B------:R-:W3:Y:S03]  /*0510*/  LDC.64 R10, c[0x0][0x220] ;  /* 0x00008800ff0a7b82 */ /* 0x000ee60000000a00 */
[C---:B------:R-:W-:Y:S02]  /*0520*/  FSETP.GT.AND P3, PT, |R16|.reuse, 8.50705917302346158658e+37, PT ;  /* 0x7e8000001000780b */ /* 0x040fe40003f64200 */
[----:B------:R-:W-:-:S11]  /*0530*/  FSETP.GEU.AND P2, PT, |R16|, 1.175494350822287508e-38, PT ;  /* 0x008000001000780b */ /* 0x000fd60003f4e200 */
[----:B------:R-:W-:Y:S01]  /*0540*/  @P3 FMUL R16, R16, 0.25 ;  /* 0x3e80000010103820 */ /* 0x000fe20000400000 */
[----:B-1----:R-:W-:-:S03]  /*0550*/  FADD R19, R18, R9 ;  /* 0x0000000912137221 */ /* 0x002fc60000000000 */
[----:B------:R-:W-:Y:S01]  /*0560*/  @!P2 FMUL R16, R16, 16777216 ;  /* 0x4b8000001010a820 */ /* 0x000fe20000400000 */
[----:B------:R-:W1:Y:S01]  /*0570*/  LDC.64 R8, c[0x0][0x228] ;  /* 0x00008a00ff087b82 */ /* 0x000e620000000a00 */
[C---:B------:R-:W-:Y:S01]  /*0580*/  LOP3.LUT P0, RZ, R14.reuse, 0x30, RZ, 0xc0, !PT ;  /* 0x000000300eff7812 */ /* 0x040fe2000780c0ff */
[----:B------:R-:W4:Y:S03]  /*0590*/  SHFL.BFLY PT, R20, R19, 0x1, 0x1f ;  /* 0x0c201f0013147f89 */ /* 0x000f2600000e0000 */
[----:B------:R-:W5:Y:S01]  /*05a0*/  MUFU.RCP R16, R16 ;  /* 0x0000001000107308 */ /* 0x000f620000001000 */
[----:B------:R-:W-:Y:S01]  /*05b0*/  LOP3.LUT P1, RZ, R14, 0x3f, RZ, 0xc0, !PT ;  /* 0x0000003f0eff7812 */ /* 0x000fe2000782c0ff */
[----:B------:R-:W-:Y:S01]  /*05c0*/  @P3 FMUL R7, R7, 0.25 ;  /* 0x3e80000007073820 */ /* 0x000fe20000400000 */
[C---:B------:R-:W-:Y:S02]  /*05d0*/  ISETP.LT.AND P0, PT, R0.reuse, 0x4, !P0 ;  /* 0x000000040000780c */ /* 0x040fe40004701270 */
[----:B------:R-:W-:Y:S01]  /*05e0*/  ISETP.LT.AND P1, PT, R0, 0x4, !P1 ;  /* 0x000000040000780c */ /* 0x000fe20004f21270 */
[----:B------:R-:W-:Y:S01]  /*05f0*/  @!P2 FMUL R7, R7, 16777216 ;  /* 0x4b8000000707a820 */ /* 0x000fe20000400000 */
[----:B--2---:R-:W-:-:S04]  /*0600*/  IMAD.WIDE R12, R4, 0x4, R12 ;  /* 0x00000004040c7825 */ /* 0x004fc800078e020c */
[----:B---3--:R-:W-:-:S04]  /*0610*/  IMAD.WIDE R10, R0, 0x4, R10 ;  /* 0x00000004000a7825 */ /* 0x008fc800078e020a */
[----:B-----5:R-:W-:Y:S01]  /*0620*/  FMUL R7, R16, R7 ;  /* 0x0000000710077220 */ /* 0x020fe20000400000 */
[----:B------:R2:W-:Y:S04]  /*0630*/  @P0 STG.E desc[UR4][R2.64], R5 ;  /* 0x0000000502000986 */ /* 0x0005e8000c101904 */
[----:B------:R2:W-:Y:S01]  /*0640*/  @P0 STG.E desc[UR4][R12.64], R7 ;  /* 0x000000070c000986 */ /* 0x0005e2000c101904 */
[----:B-1----:R-:W-:-:S03]  /*0650*/  IMAD.WIDE R8, R0, 0x4, R8 ;  /* 0x0000000400087825 */ /* 0x002fc600078e0208 */
[----:B------:R2:W-:Y:S01]  /*0660*/  @P1 STG.E desc[UR4][R10.64], R6 ;  /* 0x000000060a001986 */ /* 0x0005e2000c101904 */
[----:B----4-:R-:W-:Y:S01]  /*0670*/  FADD R19, R19, R20 ;  /* 0x0000001413137221 */ /* 0x010fe20000000000 */
[----:B------:R-:W-:Y:S06]  /*0680*/  @!P1 EXIT ;  /* 0x000000000000994d */ /* 0x000fec0003800000 */
[----:B------:R-:W-:Y:S01]  /*0690*/  STG.E desc[UR4][R8.64], R19 ;  /* 0x0000001308007986 */ /* 0x000fe2000c101904 */
[----:B------:R-:W-:Y:S05]  /*06a0*/  EXIT ;  /* 0x000000000000794d */ /* 0x000fea0003800000 */
.L_x_0:
[----:B------:R-:W-:-:S00]  /*06b0*/  BRA `(.L_x_0) ;  /* 0xfffffffc00fc7947 */ /* 0x000fc0000383ffff */
[----:B------:R-:W-:-:S00]  /*06c0*/  NOP ;  /* 0x0000000000007918 */ /* 0x000fc00000000000 */
        /* <DEDUP_REMOVED lines=11> */
.L_x_1:


//--------------------- .nv.constant0.triton_per_fused__softmax_convolution_0 --------------------------
	.section	.nv.constant0.triton_per_fused__softmax_convolution_0,"a",@progbits
	.sectionflags	@""
	.align	4
.nv.constant0.triton_per_fused__softmax_convolution_0:
	.zero		576
